	.headerflags	@"EF_CUDA_TEXMODE_UNIFIED EF_CUDA_64BIT_ADDRESS EF_CUDA_ACCELERATORS EF_CUDA_SM90 EF_CUDA_VIRTUAL_SM(EF_CUDA_SM90)"
	.elftype	@"ET_EXEC"


//--------------------- .nv.info                  --------------------------
	.section	.nv.info,"",@"SHT_CUDA_INFO"
	.align	4


	//----- nvinfo : EIATTR_REGCOUNT
	.align		4
        /*0000*/ 	.byte	0x04, 0x2f
        /*0002*/ 	.short	(.L_3 - .L_2)
	.align		4
.L_2:
        /*0004*/ 	.word	index@(triton_poi_fused__native_batch_norm_legit_no_training_silu_38)
        /*0008*/ 	.word	0x00000011


	//----- nvinfo : EIATTR_MIN_STACK_SIZE
	.align		4
.L_3:
        /*000c*/ 	.byte	0x04, 0x12
        /*000e*/ 	.short	(.L_5 - .L_4)
	.align		4
.L_4:
        /*0010*/ 	.word	index@(triton_poi_fused__native_batch_norm_legit_no_training_silu_38)
        /*0014*/ 	.word	0x00000000


	//----- nvinfo : EIATTR_FRAME_SIZE
	.align		4
.L_5:
        /*0018*/ 	.byte	0x04, 0x11
        /*001a*/ 	.short	(.L_7 - .L_6)
	.align		4
.L_6:
        /*001c*/ 	.word	index@(triton_poi_fused__native_batch_norm_legit_no_training_silu_38)
        /*0020*/ 	.word	0x00000000


	//----- nvinfo : EIATTR_MIN_STACK_SIZE
	.align		4
.L_7:
        /*0024*/ 	.byte	0x04, 0x12
        /*0026*/ 	.short	(.L_9 - .L_8)
	.align		4
.L_8:
        /*0028*/ 	.word	index@(triton_poi_fused__native_batch_norm_legit_no_training_silu_38)
        /*002c*/ 	.word	0x00000000
.L_9:


//--------------------- .nv.info.triton_poi_fused__native_batch_norm_legit_no_training_silu_38 --------------------------
	.section	.nv.info.triton_poi_fused__native_batch_norm_legit_no_training_silu_38,"",@"SHT_CUDA_INFO"
	.sectionflags	@""
	.align	4


	//----- nvinfo : EIATTR_CUDA_API_VERSION
	.align		4
        /*0000*/ 	.byte	0x04, 0x37
        /*0002*/ 	.short	(.L_11 - .L_10)
.L_10:
        /*0004*/ 	.word	0x0000007c


	//----- nvinfo : EIATTR_KPARAM_INFO
	.align		4
.L_11:
        /*0008*/ 	.byte	0x04, 0x17
        /*000a*/ 	.short	(.L_13 - .L_12)
.L_12:
        /*000c*/ 	.word	0x00000000
        /*0010*/ 	.short	0x0006
        /*0012*/ 	.short	0x0030
        /*0014*/ 	.byte	0x00, 0xf0, 0x11, 0x00


	//----- nvinfo : EIATTR_KPARAM_INFO
	.align		4
.L_13:
        /*0018*/ 	.byte	0x04, 0x17
        /*001a*/ 	.short	(.L_15 - .L_14)
.L_14:
        /*001c*/ 	.word	0x00000000
        /*0020*/ 	.short	0x0005
        /*0022*/ 	.short	0x0028
        /*0024*/ 	.byte	0x00, 0xf4, 0x21, 0x00


	//----- nvinfo : EIATTR_KPARAM_INFO
	.align		4
.L_15:
        /*0028*/ 	.byte	0x04, 0x17
        /*002a*/ 	.short	(.L_17 - .L_16)
.L_16:
        /*002c*/ 	.word	0x00000000
        /*0030*/ 	.short	0x0004
        /*0032*/ 	.short	0x0020
        /*0034*/ 	.byte	0x00, 0xf4, 0x21, 0x00


	//----- nvinfo : EIATTR_KPARAM_INFO
	.align		4
.L_17:
        /*0038*/ 	.byte	0x04, 0x17
        /*003a*/ 	.short	(.L_19 - .L_18)
.L_18:
        /*003c*/ 	.word	0x00000000
        /*0040*/ 	.short	0x0003
        /*0042*/ 	.short	0x0018
        /*0044*/ 	.byte	0x00, 0xf4, 0x21, 0x00


	//----- nvinfo : EIATTR_KPARAM_INFO
	.align		4
.L_19:
        /*0048*/ 	.byte	0x04, 0x17
        /*004a*/ 	.short	(.L_21 - .L_20)
.L_20:
        /*004c*/ 	.word	0x00000000
        /*0050*/ 	.short	0x0002
        /*0052*/ 	.short	0x0010
        /*0054*/ 	.byte	0x00, 0xf4, 0x21, 0x00


	//----- nvinfo : EIATTR_KPARAM_INFO
	.align		4
.L_21:
        /*0058*/ 	.byte	0x04, 0x17
        /*005a*/ 	.short	(.L_23 - .L_22)
.L_22:
        /*005c*/ 	.word	0x00000000
        /*0060*/ 	.short	0x0001
        /*0062*/ 	.short	0x0008
        /*0064*/ 	.byte	0x00, 0xf4, 0x21, 0x00


	//----- nvinfo : EIATTR_KPARAM_INFO
	.align		4
.L_23:
        /*0068*/ 	.byte	0x04, 0x17
        /*006a*/ 	.short	(.L_25 - .L_24)
.L_24:
        /*006c*/ 	.word	0x00000000
        /*0070*/ 	.short	0x0000
        /*0072*/ 	.short	0x0000
        /*0074*/ 	.byte	0x00, 0xf4, 0x21, 0x00


	//----- nvinfo : EIATTR_SPARSE_MMA_MASK
	.align		4
.L_25:
        /*0078*/ 	.byte	0x03, 0x50
        /*007a*/ 	.short	0x0000


	//----- nvinfo : EIATTR_MAXREG_COUNT
	.align		4
        /*007c*/ 	.byte	0x03, 0x1b
        /*007e*/ 	.short	0x00ff


	//----- nvinfo : EIATTR_EXIT_INSTR_OFFSETS
	.align		4
        /*0080*/ 	.byte	0x04, 0x1c
        /*0082*/ 	.short	(.L_27 - .L_26)


	//   ....[0]....
.L_26:
        /*0084*/ 	.word	0x00000530


	//----- nvinfo : EIATTR_REQNTID
	.align		4
.L_27:
        /*0088*/ 	.byte	0x04, 0x10
        /*008a*/ 	.short	(.L_29 - .L_28)
.L_28:
        /*008c*/ 	.word	0x00000080
        /*0090*/ 	.word	0x00000001
        /*0094*/ 	.word	0x00000001


	//----- nvinfo : EIATTR_CBANK_PARAM_SIZE
	.align		4
.L_29:
        /*0098*/ 	.byte	0x03, 0x19
        /*009a*/ 	.short	0x0034


	//----- nvinfo : EIATTR_PARAM_CBANK
	.align		4
        /*009c*/ 	.byte	0x04, 0x0a
        /*009e*/ 	.short	(.L_31 - .L_30)
	.align		4
.L_30:
        /*00a0*/ 	.word	index@(.nv.constant0.triton_poi_fused__native_batch_norm_legit_no_training_silu_38)
        /*00a4*/ 	.short	0x0210
        /*00a6*/ 	.short	0x0034


	//----- nvinfo : EIATTR_SW_WAR
	.align		4
.L_31:
        /*00a8*/ 	.byte	0x04, 0x36
        /*00aa*/ 	.short	(.L_33 - .L_32)
.L_32:
        /*00ac*/ 	.word	0x00000008
.L_33:


//--------------------- .nv.callgraph             --------------------------
	.section	.nv.callgraph,"",@"SHT_CUDA_CALLGRAPH"
	.align	4
	.sectionentsize	8
	.align		4
        /*0000*/ 	.word	0x00000000
	.align		4
        /*0004*/ 	.word	0xffffffff
	.align		4
        /*0008*/ 	.word	0x00000000
	.align		4
        /*000c*/ 	.word	0xfffffffe
	.align		4
        /*0010*/ 	.word	0x00000000
	.align		4
        /*0014*/ 	.word	0xfffffffd
	.align		4
        /*0018*/ 	.word	0x00000000
	.align		4
        /*001c*/ 	.word	0xfffffffc


//--------------------- .nv.constant4             --------------------------
	.section	.nv.constant4,"a",@progbits
	.align	8
	.align		8
.nv.constant4:
        /*0000*/ 	.dword	_$_str
	.align		8
        /*0008*/ 	.dword	_$_str_$_2


//--------------------- .text.triton_poi_fused__native_batch_norm_legit_no_training_silu_38 --------------------------
	.section	.text.triton_poi_fused__native_batch_norm_legit_no_training_silu_38,"ax",@progbits
	.align	128
        .global         triton_poi_fused__native_batch_norm_legit_no_training_silu_38
        .type           triton_poi_fused__native_batch_norm_legit_no_training_silu_38,@function
        .size           triton_poi_fused__native_batch_norm_legit_no_training_silu_38,(.L_x_1 - triton_poi_fused__native_batch_norm_legit_no_training_silu_38)
        .other          triton_poi_fused__native_batch_norm_legit_no_training_silu_38,@"STO_CUDA_ENTRY STV_DEFAULT"
triton_poi_fused__native_batch_norm_legit_no_training_silu_38:
.text.triton_poi_fused__native_batch_norm_legit_no_training_silu_38:
[----:B------:R-:W-:Y:S01]  /*0000*/  LDC R1, c[0x0][0x28] ;  /* 0x00000a00ff017b82 */ /* 0x000fe20000000800 */
[----:B------:R-:W1:Y:S07]  /*0010*/  S2R R0, SR_TID.X ;  /* 0x0000000000007919 */ /* 0x000e6e0000002100 */
[----:B------:R-:W2:Y:S01]  /*0020*/  LDC.64 R2, c[0x0][0x228] ;  /* 0x00008a00ff027b82 */ /* 0x000ea20000000a00 */
[----:B------:R-:W-:Y:S01]  /*0030*/  ULDC.64 UR4, c[0x0][0x208] ;  /* 0x0000820000047ab9 */ /* 0x000fe20000000a00 */
[----:B------:R-:W3:Y:S06]  /*0040*/  S2R R7, SR_CTAID.X ;  /* 0x0000000000077919 */ /* 0x000eec0000002500 */
[----:B------:R-:W4:Y:S08]  /*0050*/  LDC.64 R8, c[0x0][0x230] ;  /* 0x00008c00ff087b82 */ /* 0x000f300000000a00 */
[----:B------:R-:W5:Y:S01]  /*0060*/  LDC.64 R10, c[0x0][0x238] ;  /* 0x00008e00ff0a7b82 */ /* 0x000f620000000a00 */
[----:B-1----:R-:W-:-:S02]  /*0070*/  SHF.L.U32 R0, R0, 0x1, RZ ;  /* 0x0000000100007819 */ /* 0x002fc400000006ff */
[----:B---3--:R-:W-:Y:S02]  /*0080*/  SHF.R.S32.HI R5, RZ, 0x17, R7 ;  /* 0x00000017ff057819 */ /* 0x008fe40000011407 */
[----:B------:R-:W-:Y:S02]  /*0090*/  LOP3.LUT R0, R0, 0xfe, RZ, 0xc0, !PT ;  /* 0x000000fe00007812 */ /* 0x000fe400078ec0ff */
[----:B------:R-:W-:Y:S02]  /*00a0*/  SGXT R5, R5, 0x1 ;  /* 0x000000010505781a */ /* 0x000fe40000000200 */
[----:B------:R-:W-:Y:S02]  /*00b0*/  LEA R0, R7, R0, 0x8 ;  /* 0x0000000007007211 */ /* 0x000fe400078e40ff */
[----:B------:R-:W1:Y:S02]  /*00c0*/  LDC.64 R6, c[0x0][0x220] ;  /* 0x00008800ff067b82 */ /* 0x000e640000000a00 */
[----:B------:R-:W-:-:S04]  /*00d0*/  LEA.HI R5, R5, R0, RZ, 0xa ;  /* 0x0000000005057211 */ /* 0x000fc800078f50ff */
[----:B------:R-:W-:-:S04]  /*00e0*/  LOP3.LUT R5, R5, 0xfffffc00, RZ, 0xc0, !PT ;  /* 0xfffffc0005057812 */ /* 0x000fc800078ec0ff */
[----:B------:R-:W-:Y:S02]  /*00f0*/  IADD3 R13, R0, -R5, RZ ;  /* 0x80000005000d7210 */ /* 0x000fe40007ffe0ff */
[----:B------:R-:W3:Y:S03]  /*0100*/  LDC.64 R4, c[0x0][0x218] ;  /* 0x00008600ff047b82 */ /* 0x000ee60000000a00 */
[----:B--2---:R-:W-:-:S06]  /*0110*/  IMAD.WIDE R2, R13, 0x4, R2 ;  /* 0x000000040d027825 */ /* 0x004fcc00078e0202 */
[----:B------:R-:W2:Y:S01]  /*0120*/  LDG.E.EL.64 R2, desc[UR4][R2.64] ;  /* 0x0000000402027981 */ /* 0x000ea2000c2e1b00 */
[----:B-1----:R-:W-:-:S04]  /*0130*/  IMAD.WIDE R6, R13, 0x4, R6 ;  /* 0x000000040d067825 */ /* 0x002fc800078e0206 */
[C---:B----4-:R-:W-:Y:S02]  /*0140*/  IMAD.WIDE R8, R13.reuse, 0x4, R8 ;  /* 0x000000040d087825 */ /* 0x050fe400078e0208 */
[----:B------:R-:W4:Y:S02]  /*0150*/  LDG.E.EL.64 R6, desc[UR4][R6.64] ;  /* 0x0000000406067981 */ /* 0x000f24000c2e1b00 */
[----:B-----5:R-:W-:Y:S02]  /*0160*/  IMAD.WIDE R10, R13, 0x4, R10 ;  /* 0x000000040d0a7825 */ /* 0x020fe400078e020a */
[----:B------:R-:W5:Y:S02]  /*0170*/  LDG.E.EL.64 R8, desc[UR4][R8.64] ;  /* 0x0000000408087981 */ /* 0x000f64000c2e1b00 */
[----:B---3--:R-:W-:Y:S02]  /*0180*/  IMAD.WIDE R4, R0, 0x4, R4 ;  /* 0x0000000400047825 */ /* 0x008fe400078e0204 */
[----:B------:R-:W5:Y:S04]  /*0190*/  LDG.E.EL.64 R10, desc[UR4][R10.64] ;  /* 0x000000040a0a7981 */ /* 0x000f68000c2e1b00 */
[----:B------:R-:W4:Y:S01]  /*01a0*/  LDG.E.64 R4, desc[UR4][R4.64] ;  /* 0x0000000404047981 */ /* 0x000f22000c1e1b00 */
[----:B--2---:R-:W-:Y:S01]  /*01b0*/  FADD R2, R2, 0.0010000000474974513054 ;  /* 0x3a83126f02027421 */ /* 0x004fe20000000000 */
[----:B------:R-:W-:-:S03]  /*01c0*/  FADD R3, R3, 0.0010000000474974513054 ;  /* 0x3a83126f03037421 */ /* 0x000fc60000000000 */
[----:B------:R-:W1:Y:S08]  /*01d0*/  MUFU.SQRT R12, R2 ;  /* 0x00000002000c7308 */ /* 0x000e700000002000 */
[----:B------:R-:W2:Y:S01]  /*01e0*/  MUFU.SQRT R13, R3 ;  /* 0x00000003000d7308 */ /* 0x000ea20000002000 */
[C---:B-1----:R-:W-:Y:S02]  /*01f0*/  FSETP.GT.AND P0, PT, R12.reuse, 8.50705917302346158658e+37, PT ;  /* 0x7e8000000c00780b */ /* 0x042fe40003f04000 */
[----:B------:R-:W-:-:S02]  /*0200*/  FSETP.GEU.AND P2, PT, R12, 1.175494350822287508e-38, PT ;  /* 0x008000000c00780b */ /* 0x000fc40003f4e000 */
[C---:B--2---:R-:W-:Y:S02]  /*0210*/  FSETP.GT.AND P1, PT, R13.reuse, 8.50705917302346158658e+37, PT ;  /* 0x7e8000000d00780b */ /* 0x044fe40003f24000 */
[----:B------:R-:W-:-:S07]  /*0220*/  FSETP.GEU.AND P3, PT, R13, 1.175494350822287508e-38, PT ;  /* 0x008000000d00780b */ /* 0x000fce0003f6e000 */
[----:B------:R-:W-:Y:S01]  /*0230*/  @P0 FMUL R12, R12, 0.25 ;  /* 0x3e8000000c0c0820 */ /* 0x000fe20000400000 */
[----:B------:R-:W-:-:S03]  /*0240*/  HFMA2.MMA R2, -RZ, RZ, 1.625, 0 ;  /* 0x3e800000ff027435 */ /* 0x000fc600000001ff */
[----:B------:R-:W-:Y:S01]  /*0250*/  @!P2 FMUL R12, R12, 16777216 ;  /* 0x4b8000000c0ca820 */ /* 0x000fe20000400000 */
[----:B------:R-:W-:-:S05]  /*0260*/  @P1 FMUL R13, R13, 0.25 ;  /* 0x3e8000000d0d1820 */ /* 0x000fca0000400000 */
[----:B------:R-:W1:Y:S01]  /*0270*/  MUFU.RCP R12, R12 ;  /* 0x0000000c000c7308 */ /* 0x000e620000001000 */
[----:B------:R-:W-:Y:S01]  /*0280*/  @!P3 FMUL R13, R13, 16777216 ;  /* 0x4b8000000d0db820 */ /* 0x000fe20000400000 */
[----:B------:R-:W-:-:S06]  /*0290*/  FSEL R3, R2, 1, P0 ;  /* 0x3f80000002037808 */ /* 0x000fcc0000000000 */
[----:B------:R-:W2:Y:S01]  /*02a0*/  MUFU.RCP R13, R13 ;  /* 0x0000000d000d7308 */ /* 0x000ea20000001000 */
[----:B------:R-:W-:Y:S01]  /*02b0*/  @!P2 FMUL R3, R3, 16777216 ;  /* 0x4b8000000303a820 */ /* 0x000fe20000400000 */
[----:B------:R-:W-:Y:S01]  /*02c0*/  FSEL R14, R2, 1, P1 ;  /* 0x3f800000020e7808 */ /* 0x000fe20000800000 */
[----:B----4-:R-:W-:Y:S02]  /*02d0*/  FADD R4, R4, -R6 ;  /* 0x8000000604047221 */ /* 0x010fe40000000000 */
[----:B-1----:R-:W-:Y:S02]  /*02e0*/  FMUL R3, R12, R3 ;  /* 0x000000030c037220 */ /* 0x002fe40000400000 */
[----:B------:R-:W-:Y:S01]  /*02f0*/  @!P3 FMUL R14, R14, 16777216 ;  /* 0x4b8000000e0eb820 */ /* 0x000fe20000400000 */
[----:B------:R-:W-:Y:S01]  /*0300*/  FADD R5, R5, -R7 ;  /* 0x8000000705057221 */ /* 0x000fe20000000000 */
[----:B------:R-:W-:Y:S02]  /*0310*/  FMUL R3, R4, R3 ;  /* 0x0000000304037220 */ /* 0x000fe40000400000 */
[----:B--2---:R-:W-:-:S02]  /*0320*/  FMUL R14, R13, R14 ;  /* 0x0000000e0d0e7220 */ /* 0x004fc40000400000 */
[----:B-----5:R-:W-:Y:S02]  /*0330*/  FFMA R8, R8, R3, R10 ;  /* 0x0000000308087223 */ /* 0x020fe4000000000a */
[----:B------:R-:W-:Y:S02]  /*0340*/  FMUL R14, R5, R14 ;  /* 0x0000000e050e7220 */ /* 0x000fe40000400000 */
[----:B------:R-:W-:Y:S02]  /*0350*/  FADD R3, RZ, -R8 ;  /* 0x80000008ff037221 */ /* 0x000fe40000000000 */
[----:B------:R-:W-:Y:S02]  /*0360*/  FFMA R9, R9, R14, R11 ;  /* 0x0000000e09097223 */ /* 0x000fe4000000000b */
[----:B------:R-:W-:Y:S02]  /*0370*/  FMUL R4, R3, 1.4426950216293334961 ;  /* 0x3fb8aa3b03047820 */ /* 0x000fe40000400000 */
[----:B------:R-:W-:-:S04]  /*0380*/  FADD R3, RZ, -R9 ;  /* 0x80000009ff037221 */ /* 0x000fc80000000000 */
[----:B------:R-:W-:Y:S01]  /*0390*/  FMUL R6, R3, 1.4426950216293334961 ;  /* 0x3fb8aa3b03067820 */ /* 0x000fe20000400000 */
[----:B------:R-:W-:-:S04]  /*03a0*/  FSETP.GEU.AND P0, PT, R4, -126, PT ;  /* 0xc2fc00000400780b */ /* 0x000fc80003f0e000 */
[----:B------:R-:W-:-:S09]  /*03b0*/  FSETP.GEU.AND P1, PT, R6, -126, PT ;  /* 0xc2fc00000600780b */ /* 0x000fd20003f2e000 */
[----:B------:R-:W-:-:S04]  /*03c0*/  @!P0 FMUL R4, R4, 0.5 ;  /* 0x3f00000004048820 */ /* 0x000fc80000400000 */
[----:B------:R-:W-:Y:S01]  /*03d0*/  @!P1 FMUL R6, R6, 0.5 ;  /* 0x3f00000006069820 */ /* 0x000fe20000400000 */
[----:B------:R-:W1:Y:S08]  /*03e0*/  MUFU.EX2 R3, R4 ;  /* 0x0000000400037308 */ /* 0x000e700000000800 */
[----:B------:R-:W2:Y:S01]  /*03f0*/  MUFU.EX2 R5, R6 ;  /* 0x0000000600057308 */ /* 0x000ea20000000800 */
[----:B-1----:R-:W-:-:S04]  /*0400*/  @!P0 FMUL R3, R3, R3 ;  /* 0x0000000303038220 */ /* 0x002fc80000400000 */
[----:B------:R-:W-:Y:S01]  /*0410*/  FADD R7, R3, 1 ;  /* 0x3f80000003077421 */ /* 0x000fe20000000000 */
[----:B--2---:R-:W-:-:S04]  /*0420*/  @!P1 FMUL R5, R5, R5 ;  /* 0x0000000505059220 */ /* 0x004fc80000400000 */
[----:B------:R-:W-:Y:S01]  /*0430*/  FADD R10, R5, 1 ;  /* 0x3f800000050a7421 */ /* 0x000fe20000000000 */
[----:B------:R-:W-:Y:S01]  /*0440*/  FSETP.GT.AND P0, PT, R7, 8.50705917302346158658e+37, PT ;  /* 0x7e8000000700780b */ /* 0x000fe20003f04000 */
[----:B------:R-:W1:Y:S03]  /*0450*/  LDC.64 R4, c[0x0][0x210] ;  /* 0x00008400ff047b82 */ /* 0x000e660000000a00 */
[----:B------:R-:W-:-:S09]  /*0460*/  FSETP.GT.AND P1, PT, R10, 8.50705917302346158658e+37, PT ;  /* 0x7e8000000a00780b */ /* 0x000fd20003f24000 */
[----:B------:R-:W-:-:S04]  /*0470*/  @P0 FMUL R7, R7, 0.25 ;  /* 0x3e80000007070820 */ /* 0x000fc80000400000 */
[----:B------:R-:W-:Y:S02]  /*0480*/  @P1 FMUL R10, R10, 0.25 ;  /* 0x3e8000000a0a1820 */ /* 0x000fe40000400000 */
[----:B------:R-:W2:Y:S08]  /*0490*/  MUFU.RCP R7, R7 ;  /* 0x0000000700077308 */ /* 0x000eb00000001000 */
[----:B------:R-:W3:Y:S01]  /*04a0*/  MUFU.RCP R10, R10 ;  /* 0x0000000a000a7308 */ /* 0x000ee20000001000 */
[----:B------:R-:W-:-:S02]  /*04b0*/  FSEL R6, R2, 1, P0 ;  /* 0x3f80000002067808 */ /* 0x000fc40000000000 */
[----:B------:R-:W-:-:S03]  /*04c0*/  FSEL R3, R2, 1, P1 ;  /* 0x3f80000002037808 */ /* 0x000fc60000800000 */
[----:B--2---:R-:W-:-:S04]  /*04d0*/  FMUL R11, R7, R6 ;  /* 0x00000006070b7220 */ /* 0x004fc80000400000 */
[----:B------:R-:W-:Y:S01]  /*04e0*/  FMUL R8, R8, R11 ;  /* 0x0000000b08087220 */ /* 0x000fe20000400000 */
[----:B---3--:R-:W-:Y:S01]  /*04f0*/  FMUL R6, R10, R3 ;  /* 0x000000030a067220 */ /* 0x008fe20000400000 */
[----:B-1----:R-:W-:-:S04]  /*0500*/  IMAD.WIDE R2, R0, 0x4, R4 ;  /* 0x0000000400027825 */ /* 0x002fc800078e0204 */
[----:B------:R-:W-:-:S05]  /*0510*/  FMUL R9, R9, R6 ;  /* 0x0000000609097220 */ /* 0x000fca0000400000 */
[----:B------:R-:W-:Y:S01]  /*0520*/  STG.E.64 desc[UR4][R2.64], R8 ;  /* 0x0000000802007986 */ /* 0x000fe2000c101b04 */
[----:B------:R-:W-:Y:S05]  /*0530*/  EXIT ;  /* 0x000000000000794d */ /* 0x000fea0003800000 */
.L_x_0:
[----:B------:R-:W-:-:S00]  /*0540*/  BRA `(.L_x_0) ;  /* 0xfffffffc00fc7947 */ /* 0x000fc0000383ffff */
[----:B------:R-:W-:-:S00]  /*0550*/  NOP ;  /* 0x0000000000007918 */ /* 0x000fc00000000000 */
        /* <DEDUP_REMOVED lines=10> */
.L_x_1:


//--------------------- .nv.global.init           --------------------------
	.section	.nv.global.init,"aw",@progbits
.nv.global.init:
	.type		_$_str,@object
	.size		_$_str,(_$_str_$_2 - _$_str)
_$_str:
        /*0000*/ 	.byte	0x5f, 0x5f, 0x43, 0x55, 0x44, 0x41, 0x5f, 0x46, 0x54, 0x5a, 0x00
	.type		_$_str_$_2,@object
	.size		_$_str_$_2,(.L_1 - _$_str_$_2)
_$_str_$_2:
        /*000b*/ 	.byte	0x5f, 0x5f, 0x43, 0x55, 0x44, 0x41, 0x5f, 0x50, 0x52, 0x45, 0x43, 0x5f, 0x53, 0x51, 0x52, 0x54
        /*001b*/ 	.byte	0x00
.L_1:


//--------------------- .nv.constant0.triton_poi_fused__native_batch_norm_legit_no_training_silu_38 --------------------------
	.section	.nv.constant0.triton_poi_fused__native_batch_norm_legit_no_training_silu_38,"a",@progbits
	.sectionflags	@""
	.align	4
.nv.constant0.triton_poi_fused__native_batch_norm_legit_no_training_silu_38:
	.zero		580
